//
// Generated by NVIDIA NVVM Compiler
//
// Compiler Build ID: CL-36424714
// Cuda compilation tools, release 13.0, V13.0.88
// Based on NVVM 20.0.0
//

.version 9.0
.target sm_100
.address_size 64

	// .globl	_Z3addPdS_S_

.visible .entry _Z3addPdS_S_(
	.param .u64 .ptr .align 1 _Z3addPdS_S__param_0,
	.param .u64 .ptr .align 1 _Z3addPdS_S__param_1,
	.param .u64 .ptr .align 1 _Z3addPdS_S__param_2
)
{


	ret;

}


// ===== COMPILED SASS (sm_100) =====

	.target	sm_100

	.elftype	@"ET_EXEC"


//--------------------- .note.nv.tkinfo           --------------------------
	.section	.note.nv.tkinfo,"",@"SHT_NOTE"
	.sectionflags	@"SHF_NOTE_NV_TKINFO"
	.tkinfo
        /*0018*/ 	.word	0x00000002
        /*0030*/ 	.string	""
        /*0030*/ 	.string	"ptxas"
        /*0030*/ 	.string	"Cuda compilation tools, release 13.0, V13.0.88"
        /*0030*/ 	.string	"Build cuda_13.0.r13.0/compiler.36424714_0"
        /*0030*/ 	.string	"-arch sm_100 -m 64 "



//--------------------- .note.nv.cuinfo           --------------------------
	.section	.note.nv.cuinfo,"",@"SHT_NOTE"
	.sectionflags	@"SHF_NOTE_NV_CUINFO"
        /*0018*/ 	.short	0x0002
        /*001a*/ 	.short	0x0064
        /*001c*/ 	.short	0x0082
	.zero		2


//--------------------- .nv.info                  --------------------------
	.section	.nv.info,"",@"SHT_CUDA_INFO"
	.align	4


	//----- nvinfo : EIATTR_REGCOUNT
	.align		4
        /*0000*/ 	.byte	0x04, 0x2f
        /*0002*/ 	.short	(.L_1 - .L_0)
	.align		4
.L_0:
        /*0004*/ 	.word	index@(_Z3addPdS_S_)
        /*0008*/ 	.word	0x00000004


	//----- nvinfo : EIATTR_FRAME_SIZE
	.align		4
.L_1:
        /*000c*/ 	.byte	0x04, 0x11
        /*000e*/ 	.short	(.L_3 - .L_2)
	.align		4
.L_2:
        /*0010*/ 	.word	index@(_Z3addPdS_S_)
        /*0014*/ 	.word	0x00000000


	//----- nvinfo : EIATTR_MIN_STACK_SIZE
	.align		4
.L_3:
        /*0018*/ 	.byte	0x04, 0x12
        /*001a*/ 	.short	(.L_5 - .L_4)
	.align		4
.L_4:
        /*001c*/ 	.word	index@(_Z3addPdS_S_)
        /*0020*/ 	.word	0x00000000
.L_5:


//--------------------- .nv.compat                --------------------------
	.section	.nv.compat,"",@"SHT_CUDA_COMPAT_INFO"
	.align	4
        /*0000*/ 	.byte	0x02, 0x09, 0x00, 0x00, 0x02, 0x02, 0x01, 0x00, 0x02, 0x05, 0x05, 0x00, 0x03, 0x07, 0x01, 0x01
        /*0010*/ 	.byte	0x02, 0x03, 0x00, 0x00, 0x02, 0x06, 0x01, 0x00, 0x04, 0x0b, 0x08, 0x00, 0x09, 0x00, 0x00, 0x00
        /*0020*/ 	.byte	0x00, 0x00, 0x00, 0x00


//--------------------- .nv.info._Z3addPdS_S_     --------------------------
	.section	.nv.info._Z3addPdS_S_,"",@"SHT_CUDA_INFO"
	.sectionflags	@""
	.align	4


	//----- nvinfo : EIATTR_CUDA_API_VERSION
	.align		4
        /*0000*/ 	.byte	0x04, 0x37
        /*0002*/ 	.short	(.L_7 - .L_6)
.L_6:
        /*0004*/ 	.word	0x00000082


	//----- nvinfo : EIATTR_KPARAM_INFO
	.align		4
.L_7:
        /*0008*/ 	.byte	0x04, 0x17
        /*000a*/ 	.short	(.L_9 - .L_8)
.L_8:
        /*000c*/ 	.word	0x00000000
        /*0010*/ 	.short	0x0002
        /*0012*/ 	.short	0x0010
        /*0014*/ 	.byte	0x00, 0xf5, 0x21, 0x00


	//----- nvinfo : EIATTR_KPARAM_INFO
	.align		4
.L_9:
        /*0018*/ 	.byte	0x04, 0x17
        /*001a*/ 	.short	(.L_11 - .L_10)
.L_10:
        /*001c*/ 	.word	0x00000000
        /*0020*/ 	.short	0x0001
        /*0022*/ 	.short	0x0008
        /*0024*/ 	.byte	0x00, 0xf5, 0x21, 0x00


	//----- nvinfo : EIATTR_KPARAM_INFO
	.align		4
.L_11:
        /*0028*/ 	.byte	0x04, 0x17
        /*002a*/ 	.short	(.L_13 - .L_12)
.L_12:
        /*002c*/ 	.word	0x00000000
        /*0030*/ 	.short	0x0000
        /*0032*/ 	.short	0x0000
        /*0034*/ 	.byte	0x00, 0xf5, 0x21, 0x00


	//----- nvinfo : EIATTR_SPARSE_MMA_MASK
	.align		4
.L_13:
        /*0038*/ 	.byte	0x03, 0x50
        /*003a*/ 	.short	0x0000


	//----- nvinfo : EIATTR_MAXREG_COUNT
	.align		4
        /*003c*/ 	.byte	0x03, 0x1b
        /*003e*/ 	.short	0x00ff


	//----- nvinfo : EIATTR_MERCURY_ISA_VERSION
	.align		4
        /*0040*/ 	.byte	0x03, 0x5f
        /*0042*/ 	.short	0x0101


	//----- nvinfo : EIATTR_VRC_CTA_INIT_COUNT
	.align		4
        /*0044*/ 	.byte	0x02, 0x4a
	.zero		1
	.zero		1


	//----- nvinfo : EIATTR_EXIT_INSTR_OFFSETS
	.align		4
        /*0048*/ 	.byte	0x04, 0x1c
        /*004a*/ 	.short	(.L_15 - .L_14)


	//   ....[0]....
.L_14:
        /*004c*/ 	.word	0x00000010


	//----- nvinfo : EIATTR_CBANK_PARAM_SIZE
	.align		4
.L_15:
        /*0050*/ 	.byte	0x03, 0x19
        /*0052*/ 	.short	0x0018


	//----- nvinfo : EIATTR_PARAM_CBANK
	.align		4
        /*0054*/ 	.byte	0x04, 0x0a
        /*0056*/ 	.short	(.L_17 - .L_16)
	.align		4
.L_16:
        /*0058*/ 	.word	index@(.nv.constant0._Z3addPdS_S_)
        /*005c*/ 	.short	0x0380
        /*005e*/ 	.short	0x0018


	//----- nvinfo : EIATTR_SW_WAR
	.align		4
.L_17:
        /*0060*/ 	.byte	0x04, 0x36
        /*0062*/ 	.short	(.L_19 - .L_18)
.L_18:
        /*0064*/ 	.word	0x00000008
.L_19:


//--------------------- .nv.callgraph             --------------------------
	.section	.nv.callgraph,"",@"SHT_CUDA_CALLGRAPH"
	.align	4
	.sectionentsize	8
	.align		4
        /*0000*/ 	.word	0x00000000
	.align		4
        /*0004*/ 	.word	0xffffffff
	.align		4
        /*0008*/ 	.word	0x00000000
	.align		4
        /*000c*/ 	.word	0xfffffffe
	.align		4
        /*0010*/ 	.word	0x00000000
	.align		4
        /*0014*/ 	.word	0xfffffffd
	.align		4
        /*0018*/ 	.word	0x00000000
	.align		4
        /*001c*/ 	.word	0xfffffffc


//--------------------- .text._Z3addPdS_S_        --------------------------
	.section	.text._Z3addPdS_S_,"ax",@progbits
	.align	128
        .global         _Z3addPdS_S_
        .type           _Z3addPdS_S_,@function
        .size           _Z3addPdS_S_,(.L_x_1 - _Z3addPdS_S_)
        .other          _Z3addPdS_S_,@"STO_CUDA_ENTRY STV_DEFAULT"
_Z3addPdS_S_:
.text._Z3addPdS_S_:
[----:B------:R-:W-:Y:S01]  /*0000*/  LDC R1, c[0x0][0x37c] ;  /* 0x0000df00ff017b82 */ /* 0x000fe20000000800 */
[----:B------:R-:W-:Y:S05]  /*0010*/  EXIT ;  /* 0x000000000000794d */ /* 0x000fea0003800000 */
.L_x_0:
[----:B------:R-:W-:-:S00]  /*0020*/  BRA `(.L_x_0) ;  /* 0xfffffffc00fc7947 */ /* 0x000fc0000383ffff */
[----:B------:R-:W-:-:S00]  /*0030*/  NOP ;  /* 0x0000000000007918 */ /* 0x000fc00000000000 */
        /* <DEDUP_REMOVED lines=12> */
.L_x_1:


//--------------------- .nv.shared.reserved.0     --------------------------
	.section	.nv.shared.reserved.0,"aw",@nobits
	.weak		__nv_reservedSMEM_offset_0_alias
	.size		__nv_reservedSMEM_offset_0_alias, 0, 64
	.other		__nv_reservedSMEM_offset_0_alias,@"STO_CUDA_RESERVED_SHARED STV_DEFAULT"
__nv_reservedSMEM_offset_0_alias:
	.zero		0
	.zero		64


//--------------------- .nv.constant0._Z3addPdS_S_ --------------------------
	.section	.nv.constant0._Z3addPdS_S_,"a",@progbits
	.sectionflags	@""
	.align	4
.nv.constant0._Z3addPdS_S_:
	.zero		920


//--------------------- SYMBOLS --------------------------

	.type		.nv.reservedSmem.offset0,@object
	.size		.nv.reservedSmem.offset0,0x4
